//
// Generated by NVIDIA NVVM Compiler
//
// Compiler Build ID: CL-36424714
// Cuda compilation tools, release 13.0, V13.0.88
// Based on NVVM 20.0.0
//

.version 9.0
.target sm_100
.address_size 64

	// .globl	_Z3addPiS_S_i

.visible .entry _Z3addPiS_S_i(
	.param .u64 .ptr .align 1 _Z3addPiS_S_i_param_0,
	.param .u64 .ptr .align 1 _Z3addPiS_S_i_param_1,
	.param .u64 .ptr .align 1 _Z3addPiS_S_i_param_2,
	.param .u32 _Z3addPiS_S_i_param_3
)
{
	.reg .pred 	%p<2>;
	.reg .b32 	%r<6>;
	.reg .b64 	%rd<11>;

	ld.param.u64 	%rd1, [_Z3addPiS_S_i_param_0];
	ld.param.u64 	%rd2, [_Z3addPiS_S_i_param_1];
	ld.param.u64 	%rd3, [_Z3addPiS_S_i_param_2];
	ld.param.u32 	%r2, [_Z3addPiS_S_i_param_3];
	mov.u32 	%r1, %tid.x;
	setp.ge.s32 	%p1, %r1, %r2;
	@%p1 bra 	$L__BB0_2;
	cvta.to.global.u64 	%rd4, %rd1;
	cvta.to.global.u64 	%rd5, %rd2;
	cvta.to.global.u64 	%rd6, %rd3;
	mul.wide.u32 	%rd7, %r1, 4;
	add.s64 	%rd8, %rd4, %rd7;
	ld.global.u32 	%r3, [%rd8];
	add.s64 	%rd9, %rd5, %rd7;
	ld.global.u32 	%r4, [%rd9];
	add.s32 	%r5, %r4, %r3;
	add.s64 	%rd10, %rd6, %rd7;
	st.global.u32 	[%rd10], %r5;
$L__BB0_2:
	ret;

}


// ===== COMPILED SASS (sm_100) =====

	.target	sm_100

	.elftype	@"ET_EXEC"


//--------------------- .note.nv.tkinfo           --------------------------
	.section	.note.nv.tkinfo,"",@"SHT_NOTE"
	.sectionflags	@"SHF_NOTE_NV_TKINFO"
	.tkinfo
        /*0018*/ 	.word	0x00000002
        /*0030*/ 	.string	""
        /*0030*/ 	.string	"ptxas"
        /*0030*/ 	.string	"Cuda compilation tools, release 13.0, V13.0.88"
        /*0030*/ 	.string	"Build cuda_13.0.r13.0/compiler.36424714_0"
        /*0030*/ 	.string	"-arch sm_100 -m 64 "



//--------------------- .note.nv.cuinfo           --------------------------
	.section	.note.nv.cuinfo,"",@"SHT_NOTE"
	.sectionflags	@"SHF_NOTE_NV_CUINFO"
        /*0018*/ 	.short	0x0002
        /*001a*/ 	.short	0x0064
        /*001c*/ 	.short	0x0082
	.zero		2


//--------------------- .nv.info                  --------------------------
	.section	.nv.info,"",@"SHT_CUDA_INFO"
	.align	4


	//----- nvinfo : EIATTR_REGCOUNT
	.align		4
        /*0000*/ 	.byte	0x04, 0x2f
        /*0002*/ 	.short	(.L_1 - .L_0)
	.align		4
.L_0:
        /*0004*/ 	.word	index@(_Z3addPiS_S_i)
        /*0008*/ 	.word	0x0000000c


	//----- nvinfo : EIATTR_FRAME_SIZE
	.align		4
.L_1:
        /*000c*/ 	.byte	0x04, 0x11
        /*000e*/ 	.short	(.L_3 - .L_2)
	.align		4
.L_2:
        /*0010*/ 	.word	index@(_Z3addPiS_S_i)
        /*0014*/ 	.word	0x00000000


	//----- nvinfo : EIATTR_MIN_STACK_SIZE
	.align		4
.L_3:
        /*0018*/ 	.byte	0x04, 0x12
        /*001a*/ 	.short	(.L_5 - .L_4)
	.align		4
.L_4:
        /*001c*/ 	.word	index@(_Z3addPiS_S_i)
        /*0020*/ 	.word	0x00000000
.L_5:


//--------------------- .nv.compat                --------------------------
	.section	.nv.compat,"",@"SHT_CUDA_COMPAT_INFO"
	.align	4
        /*0000*/ 	.byte	0x02, 0x09, 0x00, 0x00, 0x02, 0x02, 0x01, 0x00, 0x02, 0x05, 0x05, 0x00, 0x03, 0x07, 0x01, 0x01
        /*0010*/ 	.byte	0x02, 0x03, 0x00, 0x00, 0x02, 0x06, 0x01, 0x00, 0x04, 0x0b, 0x08, 0x00, 0x09, 0x00, 0x00, 0x00
        /*0020*/ 	.byte	0x00, 0x00, 0x00, 0x00


//--------------------- .nv.info._Z3addPiS_S_i    --------------------------
	.section	.nv.info._Z3addPiS_S_i,"",@"SHT_CUDA_INFO"
	.sectionflags	@""
	.align	4


	//----- nvinfo : EIATTR_CUDA_API_VERSION
	.align		4
        /*0000*/ 	.byte	0x04, 0x37
        /*0002*/ 	.short	(.L_7 - .L_6)
.L_6:
        /*0004*/ 	.word	0x00000082


	//----- nvinfo : EIATTR_KPARAM_INFO
	.align		4
.L_7:
        /*0008*/ 	.byte	0x04, 0x17
        /*000a*/ 	.short	(.L_9 - .L_8)
.L_8:
        /*000c*/ 	.word	0x00000000
        /*0010*/ 	.short	0x0003
        /*0012*/ 	.short	0x0018
        /*0014*/ 	.byte	0x00, 0xf0, 0x11, 0x00


	//----- nvinfo : EIATTR_KPARAM_INFO
	.align		4
.L_9:
        /*0018*/ 	.byte	0x04, 0x17
        /*001a*/ 	.short	(.L_11 - .L_10)
.L_10:
        /*001c*/ 	.word	0x00000000
        /*0020*/ 	.short	0x0002
        /*0022*/ 	.short	0x0010
        /*0024*/ 	.byte	0x00, 0xf5, 0x21, 0x00


	//----- nvinfo : EIATTR_KPARAM_INFO
	.align		4
.L_11:
        /*0028*/ 	.byte	0x04, 0x17
        /*002a*/ 	.short	(.L_13 - .L_12)
.L_12:
        /*002c*/ 	.word	0x00000000
        /*0030*/ 	.short	0x0001
        /*0032*/ 	.short	0x0008
        /*0034*/ 	.byte	0x00, 0xf5, 0x21, 0x00


	//----- nvinfo : EIATTR_KPARAM_INFO
	.align		4
.L_13:
        /*0038*/ 	.byte	0x04, 0x17
        /*003a*/ 	.short	(.L_15 - .L_14)
.L_14:
        /*003c*/ 	.word	0x00000000
        /*0040*/ 	.short	0x0000
        /*0042*/ 	.short	0x0000
        /*0044*/ 	.byte	0x00, 0xf5, 0x21, 0x00


	//----- nvinfo : EIATTR_SPARSE_MMA_MASK
	.align		4
.L_15:
        /*0048*/ 	.byte	0x03, 0x50
        /*004a*/ 	.short	0x0000


	//----- nvinfo : EIATTR_MAXREG_COUNT
	.align		4
        /*004c*/ 	.byte	0x03, 0x1b
        /*004e*/ 	.short	0x00ff


	//----- nvinfo : EIATTR_MERCURY_ISA_VERSION
	.align		4
        /*0050*/ 	.byte	0x03, 0x5f
        /*0052*/ 	.short	0x0101


	//----- nvinfo : EIATTR_VRC_CTA_INIT_COUNT
	.align		4
        /*0054*/ 	.byte	0x02, 0x4a
	.zero		1
	.zero		1


	//----- nvinfo : EIATTR_EXIT_INSTR_OFFSETS
	.align		4
        /*0058*/ 	.byte	0x04, 0x1c
        /*005a*/ 	.short	(.L_17 - .L_16)


	//   ....[0]....
.L_16:
        /*005c*/ 	.word	0x00000040


	//   ....[1]....
        /*0060*/ 	.word	0x00000100


	//----- nvinfo : EIATTR_CBANK_PARAM_SIZE
	.align		4
.L_17:
        /*0064*/ 	.byte	0x03, 0x19
        /*0066*/ 	.short	0x001c


	//----- nvinfo : EIATTR_PARAM_CBANK
	.align		4
        /*0068*/ 	.byte	0x04, 0x0a
        /*006a*/ 	.short	(.L_19 - .L_18)
	.align		4
.L_18:
        /*006c*/ 	.word	index@(.nv.constant0._Z3addPiS_S_i)
        /*0070*/ 	.short	0x0380
        /*0072*/ 	.short	0x001c


	//----- nvinfo : EIATTR_SW_WAR
	.align		4
.L_19:
        /*0074*/ 	.byte	0x04, 0x36
        /*0076*/ 	.short	(.L_21 - .L_20)
.L_20:
        /*0078*/ 	.word	0x00000008
.L_21:


//--------------------- .nv.callgraph             --------------------------
	.section	.nv.callgraph,"",@"SHT_CUDA_CALLGRAPH"
	.align	4
	.sectionentsize	8
	.align		4
        /*0000*/ 	.word	0x00000000
	.align		4
        /*0004*/ 	.word	0xffffffff
	.align		4
        /*0008*/ 	.word	0x00000000
	.align		4
        /*000c*/ 	.word	0xfffffffe
	.align		4
        /*0010*/ 	.word	0x00000000
	.align		4
        /*0014*/ 	.word	0xfffffffd
	.align		4
        /*0018*/ 	.word	0x00000000
	.align		4
        /*001c*/ 	.word	0xfffffffc


//--------------------- .text._Z3addPiS_S_i       --------------------------
	.section	.text._Z3addPiS_S_i,"ax",@progbits
	.align	128
        .global         _Z3addPiS_S_i
        .type           _Z3addPiS_S_i,@function
        .size           _Z3addPiS_S_i,(.L_x_1 - _Z3addPiS_S_i)
        .other          _Z3addPiS_S_i,@"STO_CUDA_ENTRY STV_DEFAULT"
_Z3addPiS_S_i:
.text._Z3addPiS_S_i:
[----:B------:R-:W-:Y:S01]  /*0000*/  LDC R1, c[0x0][0x37c] ;  /* 0x0000df00ff017b82 */ /* 0x000fe20000000800 */
[----:B------:R-:W0:Y:S01]  /*0010*/  S2R R9, SR_TID.X ;  /* 0x0000000000097919 */ /* 0x000e220000002100 */
[----:B------:R-:W0:Y:S02]  /*0020*/  LDCU UR4, c[0x0][0x398] ;  /* 0x00007300ff0477ac */ /* 0x000e240008000800 */
[----:B0-----:R-:W-:-:S13]  /*0030*/  ISETP.GE.AND P0, PT, R9, UR4, PT ;  /* 0x0000000409007c0c */ /* 0x001fda000bf06270 */
[----:B------:R-:W-:Y:S05]  /*0040*/  @P0 EXIT ;  /* 0x000000000000094d */ /* 0x000fea0003800000 */
[----:B------:R-:W0:Y:S01]  /*0050*/  LDC.64 R2, c[0x0][0x380] ;  /* 0x0000e000ff027b82 */ /* 0x000e220000000a00 */
[----:B------:R-:W1:Y:S07]  /*0060*/  LDCU.64 UR4, c[0x0][0x358] ;  /* 0x00006b00ff0477ac */ /* 0x000e6e0008000a00 */
[----:B------:R-:W2:Y:S08]  /*0070*/  LDC.64 R4, c[0x0][0x388] ;  /* 0x0000e200ff047b82 */ /* 0x000eb00000000a00 */
[----:B------:R-:W3:Y:S01]  /*0080*/  LDC.64 R6, c[0x0][0x390] ;  /* 0x0000e400ff067b82 */ /* 0x000ee20000000a00 */
[----:B0-----:R-:W-:-:S06]  /*0090*/  IMAD.WIDE.U32 R2, R9, 0x4, R2 ;  /* 0x0000000409027825 */ /* 0x001fcc00078e0002 */
[----:B-1----:R-:W4:Y:S01]  /*00a0*/  LDG.E R2, desc[UR4][R2.64] ;  /* 0x0000000402027981 */ /* 0x002f22000c1e1900 */
[----:B--2---:R-:W-:-:S06]  /*00b0*/  IMAD.WIDE.U32 R4, R9, 0x4, R4 ;  /* 0x0000000409047825 */ /* 0x004fcc00078e0004 */
[----:B------:R-:W4:Y:S01]  /*00c0*/  LDG.E R5, desc[UR4][R4.64] ;  /* 0x0000000404057981 */ /* 0x000f22000c1e1900 */
[----:B---3--:R-:W-:Y:S01]  /*00d0*/  IMAD.WIDE.U32 R6, R9, 0x4, R6 ;  /* 0x0000000409067825 */ /* 0x008fe200078e0006 */
[----:B----4-:R-:W-:-:S05]  /*00e0*/  IADD3 R9, PT, PT, R2, R5, RZ ;  /* 0x0000000502097210 */ /* 0x010fca0007ffe0ff */
[----:B------:R-:W-:Y:S01]  /*00f0*/  STG.E desc[UR4][R6.64], R9 ;  /* 0x0000000906007986 */ /* 0x000fe2000c101904 */
[----:B------:R-:W-:Y:S05]  /*0100*/  EXIT ;  /* 0x000000000000794d */ /* 0x000fea0003800000 */
.L_x_0:
[----:B------:R-:W-:-:S00]  /*0110*/  BRA `(.L_x_0) ;  /* 0xfffffffc00fc7947 */ /* 0x000fc0000383ffff */
[----:B------:R-:W-:-:S00]  /*0120*/  NOP ;  /* 0x0000000000007918 */ /* 0x000fc00000000000 */
        /* <DEDUP_REMOVED lines=13> */
.L_x_1:


//--------------------- .nv.shared.reserved.0     --------------------------
	.section	.nv.shared.reserved.0,"aw",@nobits
	.weak		__nv_reservedSMEM_offset_0_alias
	.size		__nv_reservedSMEM_offset_0_alias, 0, 64
	.other		__nv_reservedSMEM_offset_0_alias,@"STO_CUDA_RESERVED_SHARED STV_DEFAULT"
__nv_reservedSMEM_offset_0_alias:
	.zero		0
	.zero		64


//--------------------- .nv.constant0._Z3addPiS_S_i --------------------------
	.section	.nv.constant0._Z3addPiS_S_i,"a",@progbits
	.sectionflags	@""
	.align	4
.nv.constant0._Z3addPiS_S_i:
	.zero		924


//--------------------- SYMBOLS --------------------------

	.type		.nv.reservedSmem.offset0,@object
	.size		.nv.reservedSmem.offset0,0x4
